//
// Generated by NVIDIA NVVM Compiler
//
// Compiler Build ID: CL-36424714
// Cuda compilation tools, release 13.0, V13.0.88
// Based on NVVM 20.0.0
//

.version 9.0
.target sm_100
.address_size 64

	// .globl	_Z6vecAddPfS_S_i

.visible .entry _Z6vecAddPfS_S_i(
	.param .u64 .ptr .align 1 _Z6vecAddPfS_S_i_param_0,
	.param .u64 .ptr .align 1 _Z6vecAddPfS_S_i_param_1,
	.param .u64 .ptr .align 1 _Z6vecAddPfS_S_i_param_2,
	.param .u32 _Z6vecAddPfS_S_i_param_3
)
{
	.reg .pred 	%p<2>;
	.reg .b32 	%r<6>;
	.reg .b32 	%f<4>;
	.reg .b64 	%rd<11>;

	ld.param.u64 	%rd1, [_Z6vecAddPfS_S_i_param_0];
	ld.param.u64 	%rd2, [_Z6vecAddPfS_S_i_param_1];
	ld.param.u64 	%rd3, [_Z6vecAddPfS_S_i_param_2];
	ld.param.u32 	%r2, [_Z6vecAddPfS_S_i_param_3];
	mov.u32 	%r3, %ctaid.x;
	mov.u32 	%r4, %ntid.x;
	mov.u32 	%r5, %tid.x;
	mad.lo.s32 	%r1, %r3, %r4, %r5;
	setp.ge.s32 	%p1, %r1, %r2;
	@%p1 bra 	$L__BB0_2;
	cvta.to.global.u64 	%rd4, %rd1;
	cvta.to.global.u64 	%rd5, %rd2;
	cvta.to.global.u64 	%rd6, %rd3;
	mul.wide.s32 	%rd7, %r1, 4;
	add.s64 	%rd8, %rd4, %rd7;
	ld.global.f32 	%f1, [%rd8];
	add.s64 	%rd9, %rd5, %rd7;
	ld.global.f32 	%f2, [%rd9];
	add.f32 	%f3, %f1, %f2;
	add.s64 	%rd10, %rd6, %rd7;
	st.global.f32 	[%rd10], %f3;
$L__BB0_2:
	ret;

}
	// .globl	_Z19vecAddMultipleTimesPfS_S_ii
.visible .entry _Z19vecAddMultipleTimesPfS_S_ii(
	.param .u64 .ptr .align 1 _Z19vecAddMultipleTimesPfS_S_ii_param_0,
	.param .u64 .ptr .align 1 _Z19vecAddMultipleTimesPfS_S_ii_param_1,
	.param .u64 .ptr .align 1 _Z19vecAddMultipleTimesPfS_S_ii_param_2,
	.param .u32 _Z19vecAddMultipleTimesPfS_S_ii_param_3,
	.param .u32 _Z19vecAddMultipleTimesPfS_S_ii_param_4
)
{
	.reg .pred 	%p<16>;
	.reg .b32 	%r<19>;
	.reg .b32 	%f<88>;
	.reg .b64 	%rd<11>;

	ld.param.u64 	%rd4, [_Z19vecAddMultipleTimesPfS_S_ii_param_0];
	ld.param.u64 	%rd5, [_Z19vecAddMultipleTimesPfS_S_ii_param_1];
	ld.param.u64 	%rd6, [_Z19vecAddMultipleTimesPfS_S_ii_param_2];
	ld.param.u32 	%r11, [_Z19vecAddMultipleTimesPfS_S_ii_param_3];
	ld.param.u32 	%r12, [_Z19vecAddMultipleTimesPfS_S_ii_param_4];
	mov.u32 	%r13, %ctaid.x;
	mov.u32 	%r14, %ntid.x;
	mov.u32 	%r15, %tid.x;
	mad.lo.s32 	%r1, %r13, %r14, %r15;
	setp.lt.s32 	%p1, %r12, 1;
	@%p1 bra 	$L__BB1_17;
	cvta.to.global.u64 	%rd7, %rd4;
	cvta.to.global.u64 	%rd8, %rd5;
	cvta.to.global.u64 	%rd9, %rd6;
	mul.wide.s32 	%rd10, %r1, 4;
	add.s64 	%rd1, %rd7, %rd10;
	add.s64 	%rd2, %rd8, %rd10;
	add.s64 	%rd3, %rd9, %rd10;
	and.b32  	%r2, %r12, 15;
	setp.lt.u32 	%p2, %r12, 16;
	@%p2 bra 	$L__BB1_6;
	and.b32  	%r16, %r12, 2147483632;
	neg.s32 	%r17, %r16;
$L__BB1_3:
	.pragma "nounroll";
	setp.ge.s32 	%p3, %r1, %r11;
	@%p3 bra 	$L__BB1_5;
	ld.global.f32 	%f1, [%rd1];
	ld.global.f32 	%f2, [%rd2];
	add.f32 	%f3, %f1, %f2;
	st.global.f32 	[%rd3], %f3;
	ld.global.f32 	%f4, [%rd1];
	ld.global.f32 	%f5, [%rd2];
	add.f32 	%f6, %f4, %f5;
	st.global.f32 	[%rd3], %f6;
	ld.global.f32 	%f7, [%rd1];
	ld.global.f32 	%f8, [%rd2];
	add.f32 	%f9, %f7, %f8;
	st.global.f32 	[%rd3], %f9;
	ld.global.f32 	%f10, [%rd1];
	ld.global.f32 	%f11, [%rd2];
	add.f32 	%f12, %f10, %f11;
	st.global.f32 	[%rd3], %f12;
	ld.global.f32 	%f13, [%rd1];
	ld.global.f32 	%f14, [%rd2];
	add.f32 	%f15, %f13, %f14;
	st.global.f32 	[%rd3], %f15;
	ld.global.f32 	%f16, [%rd1];
	ld.global.f32 	%f17, [%rd2];
	add.f32 	%f18, %f16, %f17;
	st.global.f32 	[%rd3], %f18;
	ld.global.f32 	%f19, [%rd1];
	ld.global.f32 	%f20, [%rd2];
	add.f32 	%f21, %f19, %f20;
	st.global.f32 	[%rd3], %f21;
	ld.global.f32 	%f22, [%rd1];
	ld.global.f32 	%f23, [%rd2];
	add.f32 	%f24, %f22, %f23;
	st.global.f32 	[%rd3], %f24;
	ld.global.f32 	%f25, [%rd1];
	ld.global.f32 	%f26, [%rd2];
	add.f32 	%f27, %f25, %f26;
	st.global.f32 	[%rd3], %f27;
	ld.global.f32 	%f28, [%rd1];
	ld.global.f32 	%f29, [%rd2];
	add.f32 	%f30, %f28, %f29;
	st.global.f32 	[%rd3], %f30;
	ld.global.f32 	%f31, [%rd1];
	ld.global.f32 	%f32, [%rd2];
	add.f32 	%f33, %f31, %f32;
	st.global.f32 	[%rd3], %f33;
	ld.global.f32 	%f34, [%rd1];
	ld.global.f32 	%f35, [%rd2];
	add.f32 	%f36, %f34, %f35;
	st.global.f32 	[%rd3], %f36;
	ld.global.f32 	%f37, [%rd1];
	ld.global.f32 	%f38, [%rd2];
	add.f32 	%f39, %f37, %f38;
	st.global.f32 	[%rd3], %f39;
	ld.global.f32 	%f40, [%rd1];
	ld.global.f32 	%f41, [%rd2];
	add.f32 	%f42, %f40, %f41;
	st.global.f32 	[%rd3], %f42;
	ld.global.f32 	%f43, [%rd1];
	ld.global.f32 	%f44, [%rd2];
	add.f32 	%f45, %f43, %f44;
	st.global.f32 	[%rd3], %f45;
	ld.global.f32 	%f46, [%rd1];
	ld.global.f32 	%f47, [%rd2];
	add.f32 	%f48, %f46, %f47;
	st.global.f32 	[%rd3], %f48;
$L__BB1_5:
	add.s32 	%r17, %r17, 16;
	setp.ne.s32 	%p4, %r17, 0;
	@%p4 bra 	$L__BB1_3;
$L__BB1_6:
	setp.eq.s32 	%p5, %r2, 0;
	@%p5 bra 	$L__BB1_17;
	setp.ge.s32 	%p6, %r1, %r11;
	and.b32  	%r6, %r12, 7;
	setp.lt.u32 	%p7, %r2, 8;
	or.pred  	%p8, %p7, %p6;
	@%p8 bra 	$L__BB1_9;
	ld.global.f32 	%f49, [%rd1];
	ld.global.f32 	%f50, [%rd2];
	add.f32 	%f51, %f49, %f50;
	st.global.f32 	[%rd3], %f51;
	ld.global.f32 	%f52, [%rd1];
	ld.global.f32 	%f53, [%rd2];
	add.f32 	%f54, %f52, %f53;
	st.global.f32 	[%rd3], %f54;
	ld.global.f32 	%f55, [%rd1];
	ld.global.f32 	%f56, [%rd2];
	add.f32 	%f57, %f55, %f56;
	st.global.f32 	[%rd3], %f57;
	ld.global.f32 	%f58, [%rd1];
	ld.global.f32 	%f59, [%rd2];
	add.f32 	%f60, %f58, %f59;
	st.global.f32 	[%rd3], %f60;
	ld.global.f32 	%f61, [%rd1];
	ld.global.f32 	%f62, [%rd2];
	add.f32 	%f63, %f61, %f62;
	st.global.f32 	[%rd3], %f63;
	ld.global.f32 	%f64, [%rd1];
	ld.global.f32 	%f65, [%rd2];
	add.f32 	%f66, %f64, %f65;
	st.global.f32 	[%rd3], %f66;
	ld.global.f32 	%f67, [%rd1];
	ld.global.f32 	%f68, [%rd2];
	add.f32 	%f69, %f67, %f68;
	st.global.f32 	[%rd3], %f69;
	ld.global.f32 	%f70, [%rd1];
	ld.global.f32 	%f71, [%rd2];
	add.f32 	%f72, %f70, %f71;
	st.global.f32 	[%rd3], %f72;
$L__BB1_9:
	setp.eq.s32 	%p9, %r6, 0;
	@%p9 bra 	$L__BB1_17;
	setp.ge.s32 	%p10, %r1, %r11;
	and.b32  	%r7, %r12, 3;
	setp.lt.u32 	%p11, %r6, 4;
	or.pred  	%p12, %p11, %p10;
	@%p12 bra 	$L__BB1_12;
	ld.global.f32 	%f73, [%rd1];
	ld.global.f32 	%f74, [%rd2];
	add.f32 	%f75, %f73, %f74;
	st.global.f32 	[%rd3], %f75;
	ld.global.f32 	%f76, [%rd1];
	ld.global.f32 	%f77, [%rd2];
	add.f32 	%f78, %f76, %f77;
	st.global.f32 	[%rd3], %f78;
	ld.global.f32 	%f79, [%rd1];
	ld.global.f32 	%f80, [%rd2];
	add.f32 	%f81, %f79, %f80;
	st.global.f32 	[%rd3], %f81;
	ld.global.f32 	%f82, [%rd1];
	ld.global.f32 	%f83, [%rd2];
	add.f32 	%f84, %f82, %f83;
	st.global.f32 	[%rd3], %f84;
$L__BB1_12:
	setp.eq.s32 	%p13, %r7, 0;
	@%p13 bra 	$L__BB1_17;
	neg.s32 	%r18, %r7;
$L__BB1_14:
	.pragma "nounroll";
	setp.ge.s32 	%p14, %r1, %r11;
	@%p14 bra 	$L__BB1_16;
	ld.global.f32 	%f85, [%rd1];
	ld.global.f32 	%f86, [%rd2];
	add.f32 	%f87, %f85, %f86;
	st.global.f32 	[%rd3], %f87;
$L__BB1_16:
	add.s32 	%r18, %r18, 1;
	setp.ne.s32 	%p15, %r18, 0;
	@%p15 bra 	$L__BB1_14;
$L__BB1_17:
	ret;

}
	// .globl	_Z21vecAddSingleOperationPfS_S_i
.visible .entry _Z21vecAddSingleOperationPfS_S_i(
	.param .u64 .ptr .align 1 _Z21vecAddSingleOperationPfS_S_i_param_0,
	.param .u64 .ptr .align 1 _Z21vecAddSingleOperationPfS_S_i_param_1,
	.param .u64 .ptr .align 1 _Z21vecAddSingleOperationPfS_S_i_param_2,
	.param .u32 _Z21vecAddSingleOperationPfS_S_i_param_3
)
{
	.reg .pred 	%p<2>;
	.reg .b32 	%r<6>;
	.reg .b32 	%f<4>;
	.reg .b64 	%rd<11>;

	ld.param.u64 	%rd1, [_Z21vecAddSingleOperationPfS_S_i_param_0];
	ld.param.u64 	%rd2, [_Z21vecAddSingleOperationPfS_S_i_param_1];
	ld.param.u64 	%rd3, [_Z21vecAddSingleOperationPfS_S_i_param_2];
	ld.param.u32 	%r2, [_Z21vecAddSingleOperationPfS_S_i_param_3];
	mov.u32 	%r3, %ctaid.x;
	mov.u32 	%r4, %ntid.x;
	mov.u32 	%r5, %tid.x;
	mad.lo.s32 	%r1, %r3, %r4, %r5;
	setp.ge.s32 	%p1, %r1, %r2;
	@%p1 bra 	$L__BB2_2;
	cvta.to.global.u64 	%rd4, %rd1;
	cvta.to.global.u64 	%rd5, %rd2;
	cvta.to.global.u64 	%rd6, %rd3;
	mul.wide.s32 	%rd7, %r1, 4;
	add.s64 	%rd8, %rd4, %rd7;
	ld.global.f32 	%f1, [%rd8];
	add.s64 	%rd9, %rd5, %rd7;
	ld.global.f32 	%f2, [%rd9];
	add.f32 	%f3, %f1, %f2;
	add.s64 	%rd10, %rd6, %rd7;
	st.global.f32 	[%rd10], %f3;
$L__BB2_2:
	ret;

}


// ===== COMPILED SASS (sm_100) =====

	.target	sm_100

	.elftype	@"ET_EXEC"


//--------------------- .note.nv.tkinfo           --------------------------
	.section	.note.nv.tkinfo,"",@"SHT_NOTE"
	.sectionflags	@"SHF_NOTE_NV_TKINFO"
	.tkinfo
        /*0018*/ 	.word	0x00000002
        /*0030*/ 	.string	""
        /*0030*/ 	.string	"ptxas"
        /*0030*/ 	.string	"Cuda compilation tools, release 13.0, V13.0.88"
        /*0030*/ 	.string	"Build cuda_13.0.r13.0/compiler.36424714_0"
        /*0030*/ 	.string	"-arch sm_100 -m 64 "



//--------------------- .note.nv.cuinfo           --------------------------
	.section	.note.nv.cuinfo,"",@"SHT_NOTE"
	.sectionflags	@"SHF_NOTE_NV_CUINFO"
        /*0018*/ 	.short	0x0002
        /*001a*/ 	.short	0x0064
        /*001c*/ 	.short	0x0082
	.zero		2


//--------------------- .nv.info                  --------------------------
	.section	.nv.info,"",@"SHT_CUDA_INFO"
	.align	4


	//----- nvinfo : EIATTR_REGCOUNT
	.align		4
        /*0000*/ 	.byte	0x04, 0x2f
        /*0002*/ 	.short	(.L_1 - .L_0)
	.align		4
.L_0:
        /*0004*/ 	.word	index@(_Z6vecAddPfS_S_i)
        /*0008*/ 	.word	0x0000000c


	//----- nvinfo : EIATTR_FRAME_SIZE
	.align		4
.L_1:
        /*000c*/ 	.byte	0x04, 0x11
        /*000e*/ 	.short	(.L_3 - .L_2)
	.align		4
.L_2:
        /*0010*/ 	.word	index@(_Z6vecAddPfS_S_i)
        /*0014*/ 	.word	0x00000000


	//----- nvinfo : EIATTR_REGCOUNT
	.align		4
.L_3:
        /*0018*/ 	.byte	0x04, 0x2f
        /*001a*/ 	.short	(.L_5 - .L_4)
	.align		4
.L_4:
        /*001c*/ 	.word	index@(_Z19vecAddMultipleTimesPfS_S_ii)
        /*0020*/ 	.word	0x00000014


	//----- nvinfo : EIATTR_FRAME_SIZE
	.align		4
.L_5:
        /*0024*/ 	.byte	0x04, 0x11
        /*0026*/ 	.short	(.L_7 - .L_6)
	.align		4
.L_6:
        /*0028*/ 	.word	index@(_Z19vecAddMultipleTimesPfS_S_ii)
        /*002c*/ 	.word	0x00000000


	//----- nvinfo : EIATTR_REGCOUNT
	.align		4
.L_7:
        /*0030*/ 	.byte	0x04, 0x2f
        /*0032*/ 	.short	(.L_9 - .L_8)
	.align		4
.L_8:
        /*0034*/ 	.word	index@(_Z21vecAddSingleOperationPfS_S_i)
        /*0038*/ 	.word	0x0000000c


	//----- nvinfo : EIATTR_FRAME_SIZE
	.align		4
.L_9:
        /*003c*/ 	.byte	0x04, 0x11
        /*003e*/ 	.short	(.L_11 - .L_10)
	.align		4
.L_10:
        /*0040*/ 	.word	index@(_Z21vecAddSingleOperationPfS_S_i)
        /*0044*/ 	.word	0x00000000


	//----- nvinfo : EIATTR_MIN_STACK_SIZE
	.align		4
.L_11:
        /*0048*/ 	.byte	0x04, 0x12
        /*004a*/ 	.short	(.L_13 - .L_12)
	.align		4
.L_12:
        /*004c*/ 	.word	index@(_Z21vecAddSingleOperationPfS_S_i)
        /*0050*/ 	.word	0x00000000


	//----- nvinfo : EIATTR_MIN_STACK_SIZE
	.align		4
.L_13:
        /*0054*/ 	.byte	0x04, 0x12
        /*0056*/ 	.short	(.L_15 - .L_14)
	.align		4
.L_14:
        /*0058*/ 	.word	index@(_Z19vecAddMultipleTimesPfS_S_ii)
        /*005c*/ 	.word	0x00000000


	//----- nvinfo : EIATTR_MIN_STACK_SIZE
	.align		4
.L_15:
        /*0060*/ 	.byte	0x04, 0x12
        /*0062*/ 	.short	(.L_17 - .L_16)
	.align		4
.L_16:
        /*0064*/ 	.word	index@(_Z6vecAddPfS_S_i)
        /*0068*/ 	.word	0x00000000
.L_17:


//--------------------- .nv.compat                --------------------------
	.section	.nv.compat,"",@"SHT_CUDA_COMPAT_INFO"
	.align	4
        /*0000*/ 	.byte	0x02, 0x09, 0x00, 0x00, 0x02, 0x02, 0x01, 0x00, 0x02, 0x05, 0x05, 0x00, 0x03, 0x07, 0x01, 0x01
        /*0010*/ 	.byte	0x02, 0x03, 0x00, 0x00, 0x02, 0x06, 0x01, 0x00, 0x04, 0x0b, 0x08, 0x00, 0x09, 0x00, 0x00, 0x00
        /*0020*/ 	.byte	0x00, 0x00, 0x00, 0x00


//--------------------- .nv.info._Z21vecAddSingleOperationPfS_S_i --------------------------
	.section	.nv.info._Z21vecAddSingleOperationPfS_S_i,"",@"SHT_CUDA_INFO"
	.sectionflags	@""
	.align	4


	//----- nvinfo : EIATTR_CUDA_API_VERSION
	.align		4
        /*0000*/ 	.byte	0x04, 0x37
        /*0002*/ 	.short	(.L_19 - .L_18)
.L_18:
        /*0004*/ 	.word	0x00000082


	//----- nvinfo : EIATTR_KPARAM_INFO
	.align		4
.L_19:
        /*0008*/ 	.byte	0x04, 0x17
        /*000a*/ 	.short	(.L_21 - .L_20)
.L_20:
        /*000c*/ 	.word	0x00000000
        /*0010*/ 	.short	0x0003
        /*0012*/ 	.short	0x0018
        /*0014*/ 	.byte	0x00, 0xf0, 0x11, 0x00


	//----- nvinfo : EIATTR_KPARAM_INFO
	.align		4
.L_21:
        /*0018*/ 	.byte	0x04, 0x17
        /*001a*/ 	.short	(.L_23 - .L_22)
.L_22:
        /*001c*/ 	.word	0x00000000
        /*0020*/ 	.short	0x0002
        /*0022*/ 	.short	0x0010
        /*0024*/ 	.byte	0x00, 0xf5, 0x21, 0x00


	//----- nvinfo : EIATTR_KPARAM_INFO
	.align		4
.L_23:
        /*0028*/ 	.byte	0x04, 0x17
        /*002a*/ 	.short	(.L_25 - .L_24)
.L_24:
        /*002c*/ 	.word	0x00000000
        /*0030*/ 	.short	0x0001
        /*0032*/ 	.short	0x0008
        /*0034*/ 	.byte	0x00, 0xf5, 0x21, 0x00


	//----- nvinfo : EIATTR_KPARAM_INFO
	.align		4
.L_25:
        /*0038*/ 	.byte	0x04, 0x17
        /*003a*/ 	.short	(.L_27 - .L_26)
.L_26:
        /*003c*/ 	.word	0x00000000
        /*0040*/ 	.short	0x0000
        /*0042*/ 	.short	0x0000
        /*0044*/ 	.byte	0x00, 0xf5, 0x21, 0x00


	//----- nvinfo : EIATTR_SPARSE_MMA_MASK
	.align		4
.L_27:
        /*0048*/ 	.byte	0x03, 0x50
        /*004a*/ 	.short	0x0000


	//----- nvinfo : EIATTR_MAXREG_COUNT
	.align		4
        /*004c*/ 	.byte	0x03, 0x1b
        /*004e*/ 	.short	0x00ff


	//----- nvinfo : EIATTR_MERCURY_ISA_VERSION
	.align		4
        /*0050*/ 	.byte	0x03, 0x5f
        /*0052*/ 	.short	0x0101


	//----- nvinfo : EIATTR_VRC_CTA_INIT_COUNT
	.align		4
        /*0054*/ 	.byte	0x02, 0x4a
	.zero		1
	.zero		1


	//----- nvinfo : EIATTR_EXIT_INSTR_OFFSETS
	.align		4
        /*0058*/ 	.byte	0x04, 0x1c
        /*005a*/ 	.short	(.L_29 - .L_28)


	//   ....[0]....
.L_28:
        /*005c*/ 	.word	0x00000070


	//   ....[1]....
        /*0060*/ 	.word	0x00000130


	//----- nvinfo : EIATTR_CBANK_PARAM_SIZE
	.align		4
.L_29:
        /*0064*/ 	.byte	0x03, 0x19
        /*0066*/ 	.short	0x001c


	//----- nvinfo : EIATTR_PARAM_CBANK
	.align		4
        /*0068*/ 	.byte	0x04, 0x0a
        /*006a*/ 	.short	(.L_31 - .L_30)
	.align		4
.L_30:
        /*006c*/ 	.word	index@(.nv.constant0._Z21vecAddSingleOperationPfS_S_i)
        /*0070*/ 	.short	0x0380
        /*0072*/ 	.short	0x001c


	//----- nvinfo : EIATTR_SW_WAR
	.align		4
.L_31:
        /*0074*/ 	.byte	0x04, 0x36
        /*0076*/ 	.short	(.L_33 - .L_32)
.L_32:
        /*0078*/ 	.word	0x00000008
.L_33:


//--------------------- .nv.info._Z19vecAddMultipleTimesPfS_S_ii --------------------------
	.section	.nv.info._Z19vecAddMultipleTimesPfS_S_ii,"",@"SHT_CUDA_INFO"
	.sectionflags	@""
	.align	4


	//----- nvinfo : EIATTR_CUDA_API_VERSION
	.align		4
        /*0000*/ 	.byte	0x04, 0x37
        /*0002*/ 	.short	(.L_35 - .L_34)
.L_34:
        /*0004*/ 	.word	0x00000082


	//----- nvinfo : EIATTR_KPARAM_INFO
	.align		4
.L_35:
        /*0008*/ 	.byte	0x04, 0x17
        /*000a*/ 	.short	(.L_37 - .L_36)
.L_36:
        /*000c*/ 	.word	0x00000000
        /*0010*/ 	.short	0x0004
        /*0012*/ 	.short	0x001c
        /*0014*/ 	.byte	0x00, 0xf0, 0x11, 0x00


	//----- nvinfo : EIATTR_KPARAM_INFO
	.align		4
.L_37:
        /*0018*/ 	.byte	0x04, 0x17
        /*001a*/ 	.short	(.L_39 - .L_38)
.L_38:
        /*001c*/ 	.word	0x00000000
        /*0020*/ 	.short	0x0003
        /*0022*/ 	.short	0x0018
        /*0024*/ 	.byte	0x00, 0xf0, 0x11, 0x00


	//----- nvinfo : EIATTR_KPARAM_INFO
	.align		4
.L_39:
        /*0028*/ 	.byte	0x04, 0x17
        /*002a*/ 	.short	(.L_41 - .L_40)
.L_40:
        /*002c*/ 	.word	0x00000000
        /*0030*/ 	.short	0x0002
        /*0032*/ 	.short	0x0010
        /*0034*/ 	.byte	0x00, 0xf5, 0x21, 0x00


	//----- nvinfo : EIATTR_KPARAM_INFO
	.align		4
.L_41:
        /*0038*/ 	.byte	0x04, 0x17
        /*003a*/ 	.short	(.L_43 - .L_42)
.L_42:
        /*003c*/ 	.word	0x00000000
        /*0040*/ 	.short	0x0001
        /*0042*/ 	.short	0x0008
        /*0044*/ 	.byte	0x00, 0xf5, 0x21, 0x00


	//----- nvinfo : EIATTR_KPARAM_INFO
	.align		4
.L_43:
        /*0048*/ 	.byte	0x04, 0x17
        /*004a*/ 	.short	(.L_45 - .L_44)
.L_44:
        /*004c*/ 	.word	0x00000000
        /*0050*/ 	.short	0x0000
        /*0052*/ 	.short	0x0000
        /*0054*/ 	.byte	0x00, 0xf5, 0x21, 0x00


	//----- nvinfo : EIATTR_SPARSE_MMA_MASK
	.align		4
.L_45:
        /*0058*/ 	.byte	0x03, 0x50
        /*005a*/ 	.short	0x0000


	//----- nvinfo : EIATTR_MAXREG_COUNT
	.align		4
        /*005c*/ 	.byte	0x03, 0x1b
        /*005e*/ 	.short	0x00ff


	//----- nvinfo : EIATTR_MERCURY_ISA_VERSION
	.align		4
        /*0060*/ 	.byte	0x03, 0x5f
        /*0062*/ 	.short	0x0101


	//----- nvinfo : EIATTR_VRC_CTA_INIT_COUNT
	.align		4
        /*0064*/ 	.byte	0x02, 0x4a
	.zero		1
	.zero		1


	//----- nvinfo : EIATTR_EXIT_INSTR_OFFSETS
	.align		4
        /*0068*/ 	.byte	0x04, 0x1c
        /*006a*/ 	.short	(.L_47 - .L_46)


	//   ....[0]....
.L_46:
        /*006c*/ 	.word	0x00000060


	//   ....[1]....
        /*0070*/ 	.word	0x000005d0


	//   ....[2]....
        /*0074*/ 	.word	0x00000860


	//   ....[3]....
        /*0078*/ 	.word	0x000009d0


	//   ....[4]....
        /*007c*/ 	.word	0x00000a90


	//----- nvinfo : EIATTR_CRS_STACK_SIZE
	.align		4
.L_47:
        /*0080*/ 	.byte	0x04, 0x1e
        /*0082*/ 	.short	(.L_49 - .L_48)
.L_48:
        /*0084*/ 	.word	0x00000000


	//----- nvinfo : EIATTR_CBANK_PARAM_SIZE
	.align		4
.L_49:
        /*0088*/ 	.byte	0x03, 0x19
        /*008a*/ 	.short	0x0020


	//----- nvinfo : EIATTR_PARAM_CBANK
	.align		4
        /*008c*/ 	.byte	0x04, 0x0a
        /*008e*/ 	.short	(.L_51 - .L_50)
	.align		4
.L_50:
        /*0090*/ 	.word	index@(.nv.constant0._Z19vecAddMultipleTimesPfS_S_ii)
        /*0094*/ 	.short	0x0380
        /*0096*/ 	.short	0x0020


	//----- nvinfo : EIATTR_SW_WAR
	.align		4
.L_51:
        /*0098*/ 	.byte	0x04, 0x36
        /*009a*/ 	.short	(.L_53 - .L_52)
.L_52:
        /*009c*/ 	.word	0x00000008
.L_53:


//--------------------- .nv.info._Z6vecAddPfS_S_i --------------------------
	.section	.nv.info._Z6vecAddPfS_S_i,"",@"SHT_CUDA_INFO"
	.sectionflags	@""
	.align	4


	//----- nvinfo : EIATTR_CUDA_API_VERSION
	.align		4
        /*0000*/ 	.byte	0x04, 0x37
        /*0002*/ 	.short	(.L_55 - .L_54)
.L_54:
        /*0004*/ 	.word	0x00000082


	//----- nvinfo : EIATTR_KPARAM_INFO
	.align		4
.L_55:
        /*0008*/ 	.byte	0x04, 0x17
        /*000a*/ 	.short	(.L_57 - .L_56)
.L_56:
        /*000c*/ 	.word	0x00000000
        /*0010*/ 	.short	0x0003
        /*0012*/ 	.short	0x0018
        /*0014*/ 	.byte	0x00, 0xf0, 0x11, 0x00


	//----- nvinfo : EIATTR_KPARAM_INFO
	.align		4
.L_57:
        /*0018*/ 	.byte	0x04, 0x17
        /*001a*/ 	.short	(.L_59 - .L_58)
.L_58:
        /*001c*/ 	.word	0x00000000
        /*0020*/ 	.short	0x0002
        /*0022*/ 	.short	0x0010
        /*0024*/ 	.byte	0x00, 0xf5, 0x21, 0x00


	//----- nvinfo : EIATTR_KPARAM_INFO
	.align		4
.L_59:
        /*0028*/ 	.byte	0x04, 0x17
        /*002a*/ 	.short	(.L_61 - .L_60)
.L_60:
        /*002c*/ 	.word	0x00000000
        /*0030*/ 	.short	0x0001
        /*0032*/ 	.short	0x0008
        /*0034*/ 	.byte	0x00, 0xf5, 0x21, 0x00


	//----- nvinfo : EIATTR_KPARAM_INFO
	.align		4
.L_61:
        /*0038*/ 	.byte	0x04, 0x17
        /*003a*/ 	.short	(.L_63 - .L_62)
.L_62:
        /*003c*/ 	.word	0x00000000
        /*0040*/ 	.short	0x0000
        /*0042*/ 	.short	0x0000
        /*0044*/ 	.byte	0x00, 0xf5, 0x21, 0x00


	//----- nvinfo : EIATTR_SPARSE_MMA_MASK
	.align		4
.L_63:
        /*0048*/ 	.byte	0x03, 0x50
        /*004a*/ 	.short	0x0000


	//----- nvinfo : EIATTR_MAXREG_COUNT
	.align		4
        /*004c*/ 	.byte	0x03, 0x1b
        /*004e*/ 	.short	0x00ff


	//----- nvinfo : EIATTR_MERCURY_ISA_VERSION
	.align		4
        /*0050*/ 	.byte	0x03, 0x5f
        /*0052*/ 	.short	0x0101


	//----- nvinfo : EIATTR_VRC_CTA_INIT_COUNT
	.align		4
        /*0054*/ 	.byte	0x02, 0x4a
	.zero		1
	.zero		1


	//----- nvinfo : EIATTR_EXIT_INSTR_OFFSETS
	.align		4
        /*0058*/ 	.byte	0x04, 0x1c
        /*005a*/ 	.short	(.L_65 - .L_64)


	//   ....[0]....
.L_64:
        /*005c*/ 	.word	0x00000070


	//   ....[1]....
        /*0060*/ 	.word	0x00000130


	//----- nvinfo : EIATTR_CBANK_PARAM_SIZE
	.align		4
.L_65:
        /*0064*/ 	.byte	0x03, 0x19
        /*0066*/ 	.short	0x001c


	//----- nvinfo : EIATTR_PARAM_CBANK
	.align		4
        /*0068*/ 	.byte	0x04, 0x0a
        /*006a*/ 	.short	(.L_67 - .L_66)
	.align		4
.L_66:
        /*006c*/ 	.word	index@(.nv.constant0._Z6vecAddPfS_S_i)
        /*0070*/ 	.short	0x0380
        /*0072*/ 	.short	0x001c


	//----- nvinfo : EIATTR_SW_WAR
	.align		4
.L_67:
        /*0074*/ 	.byte	0x04, 0x36
        /*0076*/ 	.short	(.L_69 - .L_68)
.L_68:
        /*0078*/ 	.word	0x00000008
.L_69:


//--------------------- .nv.callgraph             --------------------------
	.section	.nv.callgraph,"",@"SHT_CUDA_CALLGRAPH"
	.align	4
	.sectionentsize	8
	.align		4
        /*0000*/ 	.word	0x00000000
	.align		4
        /*0004*/ 	.word	0xffffffff
	.align		4
        /*0008*/ 	.word	0x00000000
	.align		4
        /*000c*/ 	.word	0xfffffffe
	.align		4
        /*0010*/ 	.word	0x00000000
	.align		4
        /*0014*/ 	.word	0xfffffffd
	.align		4
        /*0018*/ 	.word	0x00000000
	.align		4
        /*001c*/ 	.word	0xfffffffc


//--------------------- .text._Z21vecAddSingleOperationPfS_S_i --------------------------
	.section	.text._Z21vecAddSingleOperationPfS_S_i,"ax",@progbits
	.align	128
        .global         _Z21vecAddSingleOperationPfS_S_i
        .type           _Z21vecAddSingleOperationPfS_S_i,@function
        .size           _Z21vecAddSingleOperationPfS_S_i,(.L_x_14 - _Z21vecAddSingleOperationPfS_S_i)
        .other          _Z21vecAddSingleOperationPfS_S_i,@"STO_CUDA_ENTRY STV_DEFAULT"
_Z21vecAddSingleOperationPfS_S_i:
.text._Z21vecAddSingleOperationPfS_S_i:
[----:B------:R-:W-:Y:S01]  /*0000*/  LDC R1, c[0x0][0x37c] ;  /* 0x0000df00ff017b82 */ /* 0x000fe20000000800 */
[----:B------:R-:W0:Y:S07]  /*0010*/  S2R R0, SR_TID.X ;  /* 0x0000000000007919 */ /* 0x000e2e0000002100 */
[----:B------:R-:W0:Y:S01]  /*0020*/  S2UR UR4, SR_CTAID.X ;  /* 0x00000000000479c3 */ /* 0x000e220000002500 */
[----:B------:R-:W1:Y:S07]  /*0030*/  LDCU UR5, c[0x0][0x398] ;  /* 0x00007300ff0577ac */ /* 0x000e6e0008000800 */
[----:B------:R-:W0:Y:S02]  /*0040*/  LDC R9, c[0x0][0x360] ;  /* 0x0000d800ff097b82 */ /* 0x000e240000000800 */
[----:B0-----:R-:W-:-:S05]  /*0050*/  IMAD R9, R9, UR4, R0 ;  /* 0x0000000409097c24 */ /* 0x001fca000f8e0200 */
[----:B-1----:R-:W-:-:S13]  /*0060*/  ISETP.GE.AND P0, PT, R9, UR5, PT ;  /* 0x0000000509007c0c */ /* 0x002fda000bf06270 */
[----:B------:R-:W-:Y:S05]  /*0070*/  @P0 EXIT ;  /* 0x000000000000094d */ /* 0x000fea0003800000 */
[----:B------:R-:W0:Y:S01]  /*0080*/  LDC.64 R2, c[0x0][0x380] ;  /* 0x0000e000ff027b82 */ /* 0x000e220000000a00 */
[----:B------:R-:W1:Y:S07]  /*0090*/  LDCU.64 UR4, c[0x0][0x358] ;  /* 0x00006b00ff0477ac */ /* 0x000e6e0008000a00 */
[----:B------:R-:W2:Y:S08]  /*00a0*/  LDC.64 R4, c[0x0][0x388] ;  /* 0x0000e200ff047b82 */ /* 0x000eb00000000a00 */
[----:B------:R-:W3:Y:S01]  /*00b0*/  LDC.64 R6, c[0x0][0x390] ;  /* 0x0000e400ff067b82 */ /* 0x000ee20000000a00 */
[----:B0-----:R-:W-:-:S06]  /*00c0*/  IMAD.WIDE R2, R9, 0x4, R2 ;  /* 0x0000000409027825 */ /* 0x001fcc00078e0202 */
[----:B-1----:R-:W4:Y:S01]  /*00d0*/  LDG.E R2, desc[UR4][R2.64] ;  /* 0x0000000402027981 */ /* 0x002f22000c1e1900 */
[----:B--2---:R-:W-:-:S06]  /*00e0*/  IMAD.WIDE R4, R9, 0x4, R4 ;  /* 0x0000000409047825 */ /* 0x004fcc00078e0204 */
[----:B------:R-:W4:Y:S01]  /*00f0*/  LDG.E R5, desc[UR4][R4.64] ;  /* 0x0000000404057981 */ /* 0x000f22000c1e1900 */
[----:B---3--:R-:W-:-:S04]  /*0100*/  IMAD.WIDE R6, R9, 0x4, R6 ;  /* 0x0000000409067825 */ /* 0x008fc800078e0206 */
[----:B----4-:R-:W-:-:S05]  /*0110*/  FADD R9, R2, R5 ;  /* 0x0000000502097221 */ /* 0x010fca0000000000 */
[----:B------:R-:W-:Y:S01]  /*0120*/  STG.E desc[UR4][R6.64], R9 ;  /* 0x0000000906007986 */ /* 0x000fe2000c101904 */
[----:B------:R-:W-:Y:S05]  /*0130*/  EXIT ;  /* 0x000000000000794d */ /* 0x000fea0003800000 */
.L_x_0:
[----:B------:R-:W-:-:S00]  /*0140*/  BRA `(.L_x_0) ;  /* 0xfffffffc00fc7947 */ /* 0x000fc0000383ffff */
[----:B------:R-:W-:-:S00]  /*0150*/  NOP ;  /* 0x0000000000007918 */ /* 0x000fc00000000000 */
        /* <DEDUP_REMOVED lines=10> */
.L_x_14:


//--------------------- .text._Z19vecAddMultipleTimesPfS_S_ii --------------------------
	.section	.text._Z19vecAddMultipleTimesPfS_S_ii,"ax",@progbits
	.align	128
        .global         _Z19vecAddMultipleTimesPfS_S_ii
        .type           _Z19vecAddMultipleTimesPfS_S_ii,@function
        .size           _Z19vecAddMultipleTimesPfS_S_ii,(.L_x_15 - _Z19vecAddMultipleTimesPfS_S_ii)
        .other          _Z19vecAddMultipleTimesPfS_S_ii,@"STO_CUDA_ENTRY STV_DEFAULT"
_Z19vecAddMultipleTimesPfS_S_ii:
.text._Z19vecAddMultipleTimesPfS_S_ii:
[----:B------:R-:W-:Y:S08]  /*0000*/  LDC R1, c[0x0][0x37c] ;  /* 0x0000df00ff017b82 */ /* 0x000ff00000000800 */
[----:B------:R-:W0:Y:S01]  /*0010*/  LDC R8, c[0x0][0x39c] ;  /* 0x0000e700ff087b82 */ /* 0x000e220000000800 */
[----:B------:R-:W1:Y:S07]  /*0020*/  S2R R0, SR_TID.X ;  /* 0x0000000000007919 */ /* 0x000e6e0000002100 */
[----:B------:R-:W2:Y:S08]  /*0030*/  LDC R9, c[0x0][0x360] ;  /* 0x0000d800ff097b82 */ /* 0x000eb00000000800 */
[----:B------:R-:W3:Y:S01]  /*0040*/  S2UR UR4, SR_CTAID.X ;  /* 0x00000000000479c3 */ /* 0x000ee20000002500 */
[----:B0-----:R-:W-:-:S13]  /*0050*/  ISETP.GE.AND P0, PT, R8, 0x1, PT ;  /* 0x000000010800780c */ /* 0x001fda0003f06270 */
[----:B-123--:R-:W-:Y:S05]  /*0060*/  @!P0 EXIT ;  /* 0x000000000000894d */ /* 0x00efea0003800000 */
[----:B------:R-:W0:Y:S01]  /*0070*/  LDC.64 R2, c[0x0][0x380] ;  /* 0x0000e000ff027b82 */ /* 0x000e220000000a00 */
[C---:B------:R-:W-:Y:S01]  /*0080*/  ISETP.GE.U32.AND P0, PT, R8.reuse, 0x10, PT ;  /* 0x000000100800780c */ /* 0x040fe20003f06070 */
[----:B------:R-:W-:Y:S01]  /*0090*/  IMAD R9, R9, UR4, R0 ;  /* 0x0000000409097c24 */ /* 0x000fe2000f8e0200 */
[----:B------:R-:W1:Y:S01]  /*00a0*/  LDCU.64 UR6, c[0x0][0x358] ;  /* 0x00006b00ff0677ac */ /* 0x000e620008000a00 */
[----:B------:R-:W-:-:S04]  /*00b0*/  LOP3.LUT R12, R8, 0xf, RZ, 0xc0, !PT ;  /* 0x0000000f080c7812 */ /* 0x000fc800078ec0ff */
[----:B------:R-:W2:Y:S08]  /*00c0*/  LDC.64 R4, c[0x0][0x388] ;  /* 0x0000e200ff047b82 */ /* 0x000eb00000000a00 */
[----:B------:R-:W3:Y:S01]  /*00d0*/  LDC.64 R6, c[0x0][0x390] ;  /* 0x0000e400ff067b82 */ /* 0x000ee20000000a00 */
[----:B0-----:R-:W-:-:S04]  /*00e0*/  IMAD.WIDE R2, R9, 0x4, R2 ;  /* 0x0000000409027825 */ /* 0x001fc800078e0202 */
[----:B--2---:R-:W-:-:S04]  /*00f0*/  IMAD.WIDE R4, R9, 0x4, R4 ;  /* 0x0000000409047825 */ /* 0x004fc800078e0204 */
[----:B---3--:R-:W-:Y:S01]  /*0100*/  IMAD.WIDE R6, R9, 0x4, R6 ;  /* 0x0000000409067825 */ /* 0x008fe200078e0206 */
[----:B-1----:R-:W-:Y:S06]  /*0110*/  @!P0 BRA `(.L_x_1) ;  /* 0x0000000400288947 */ /* 0x002fec0003800000 */
[----:B------:R-:W0:Y:S01]  /*0120*/  LDCU UR4, c[0x0][0x398] ;  /* 0x00007300ff0477ac */ /* 0x000e220008000800 */
[----:B------:R-:W-:-:S04]  /*0130*/  LOP3.LUT R0, R8, 0x7ffffff0, RZ, 0xc0, !PT ;  /* 0x7ffffff008007812 */ /* 0x000fc800078ec0ff */
[----:B------:R-:W-:Y:S02]  /*0140*/  IADD3 R0, PT, PT, -R0, RZ, RZ ;  /* 0x000000ff00007210 */ /* 0x000fe40007ffe1ff */
[----:B0-----:R-:W-:-:S13]  /*0150*/  ISETP.GE.AND P0, PT, R9, UR4, PT ;  /* 0x0000000409007c0c */ /* 0x001fda000bf06270 */
.L_x_4:
[----:B------:R-:W-:Y:S01]  /*0160*/  IADD3 R0, PT, PT, R0, 0x10, RZ ;  /* 0x0000001000007810 */ /* 0x000fe20007ffe0ff */
[----:B------:R-:W-:Y:S03]  /*0170*/  BSSY.RECONVERGENT B0, `(.L_x_2) ;  /* 0x0000043000007945 */ /* 0x000fe60003800200 */
[----:B------:R-:W-:Y:S01]  /*0180*/  ISETP.NE.AND P1, PT, R0, RZ, PT ;  /* 0x000000ff0000720c */ /* 0x000fe20003f25270 */
[----:B0-----:R-:W-:-:S12]  /*0190*/  @P0 BRA `(.L_x_3) ;  /* 0x0000000400000947 */ /* 0x001fd80003800000 */
[----:B------:R-:W2:Y:S04]  /*01a0*/  LDG.E R8, desc[UR6][R2.64] ;  /* 0x0000000602087981 */ /* 0x000ea8000c1e1900 */
[----:B------:R-:W2:Y:S02]  /*01b0*/  LDG.E R11, desc[UR6][R4.64] ;  /* 0x00000006040b7981 */ /* 0x000ea4000c1e1900 */
[----:B--2---:R-:W-:-:S05]  /*01c0*/  FADD R11, R8, R11 ;  /* 0x0000000b080b7221 */ /* 0x004fca0000000000 */
[----:B------:R0:W-:Y:S04]  /*01d0*/  STG.E desc[UR6][R6.64], R11 ;  /* 0x0000000b06007986 */ /* 0x0001e8000c101906 */
        /* <DEDUP_REMOVED lines=8> */
[----:B------:R-:W3:Y:S04]  /*0260*/  LDG.E R8, desc[UR6][R2.64] ;  /* 0x0000000602087981 */ /* 0x000ee8000c1e1900 */
[----:B------:R-:W3:Y:S02]  /*0270*/  LDG.E R17, desc[UR6][R4.64] ;  /* 0x0000000604117981 */ /* 0x000ee4000c1e1900 */
[----:B---3--:R-:W-:-:S05]  /*0280*/  FADD R17, R8, R17 ;  /* 0x0000001108117221 */ /* 0x008fca0000000000 */
[----:B------:R3:W-:Y:S04]  /*0290*/  STG.E desc[UR6][R6.64], R17 ;  /* 0x0000001106007986 */ /* 0x0007e8000c101906 */
[----:B------:R-:W4:Y:S04]  /*02a0*/  LDG.E R8, desc[UR6][R2.64] ;  /* 0x0000000602087981 */ /* 0x000f28000c1e1900 */
[----:B0-----:R-:W4:Y:S02]  /*02b0*/  LDG.E R11, desc[UR6][R4.64] ;  /* 0x00000006040b7981 */ /* 0x001f24000c1e1900 */
[----:B----4-:R-:W-:-:S05]  /*02c0*/  FADD R11, R8, R11 ;  /* 0x0000000b080b7221 */ /* 0x010fca0000000000 */
[----:B------:R0:W-:Y:S04]  /*02d0*/  STG.E desc[UR6][R6.64], R11 ;  /* 0x0000000b06007986 */ /* 0x0001e8000c101906 */
[----:B------:R-:W4:Y:S04]  /*02e0*/  LDG.E R8, desc[UR6][R2.64] ;  /* 0x0000000602087981 */ /* 0x000f28000c1e1900 */
[----:B-1----:R-:W4:Y:S02]  /*02f0*/  LDG.E R13, desc[UR6][R4.64] ;  /* 0x00000006040d7981 */ /* 0x002f24000c1e1900 */
[----:B----4-:R-:W-:-:S05]  /*0300*/  FADD R13, R8, R13 ;  /* 0x0000000d080d7221 */ /* 0x010fca0000000000 */
[----:B------:R1:W-:Y:S04]  /*0310*/  STG.E desc[UR6][R6.64], R13 ;  /* 0x0000000d06007986 */ /* 0x0003e8000c101906 */
[----:B------:R-:W4:Y:S04]  /*0320*/  LDG.E R8, desc[UR6][R2.64] ;  /* 0x0000000602087981 */ /* 0x000f28000c1e1900 */
[----:B--2---:R-:W4:Y:S02]  /*0330*/  LDG.E R15, desc[UR6][R4.64] ;  /* 0x00000006040f7981 */ /* 0x004f24000c1e1900 */
[----:B----4-:R-:W-:-:S05]  /*0340*/  FADD R15, R8, R15 ;  /* 0x0000000f080f7221 */ /* 0x010fca0000000000 */
[----:B------:R2:W-:Y:S04]  /*0350*/  STG.E desc[UR6][R6.64], R15 ;  /* 0x0000000f06007986 */ /* 0x0005e8000c101906 */
[----:B------:R-:W4:Y:S04]  /*0360*/  LDG.E R8, desc[UR6][R2.64] ;  /* 0x0000000602087981 */ /* 0x000f28000c1e1900 */
[----:B---3--:R-:W4:Y:S02]  /*0370*/  LDG.E R17, desc[UR6][R4.64] ;  /* 0x0000000604117981 */ /* 0x008f24000c1e1900 */
[----:B----4-:R-:W-:-:S05]  /*0380*/  FADD R17, R8, R17 ;  /* 0x0000001108117221 */ /* 0x010fca0000000000 */
        /* <DEDUP_REMOVED lines=29> */
[----:B------:R-:W2:Y:S04]  /*0560*/  LDG.E R8, desc[UR6][R2.64] ;  /* 0x0000000602087981 */ /* 0x000ea8000c1e1900 */
[----:B---3--:R-:W2:Y:S02]  /*0570*/  LDG.E R17, desc[UR6][R4.64] ;  /* 0x0000000604117981 */ /* 0x008ea4000c1e1900 */
[----:B--2---:R-:W-:-:S05]  /*0580*/  FADD R17, R8, R17 ;  /* 0x0000001108117221 */ /* 0x004fca0000000000 */
[----:B------:R0:W-:Y:S02]  /*0590*/  STG.E desc[UR6][R6.64], R17 ;  /* 0x0000001106007986 */ /* 0x0001e4000c101906 */
.L_x_3:
[----:B------:R-:W-:Y:S05]  /*05a0*/  BSYNC.RECONVERGENT B0 ;  /* 0x0000000000007941 */ /* 0x000fea0003800200 */
.L_x_2:
[----:B------:R-:W-:Y:S05]  /*05b0*/  @P1 BRA `(.L_x_4) ;  /* 0xfffffff800e81947 */ /* 0x000fea000383ffff */
.L_x_1:
[----:B------:R-:W-:-:S13]  /*05c0*/  ISETP.NE.AND P0, PT, R12, RZ, PT ;  /* 0x000000ff0c00720c */ /* 0x000fda0003f05270 */
[----:B------:R-:W-:Y:S05]  /*05d0*/  @!P0 EXIT ;  /* 0x000000000000894d */ /* 0x000fea0003800000 */
[----:B0-----:R-:W0:Y:S01]  /*05e0*/  LDC.64 R10, c[0x0][0x398] ;  /* 0x0000e600ff0a7b82 */ /* 0x001e220000000a00 */
[----:B------:R-:W-:Y:S01]  /*05f0*/  BSSY.RECONVERGENT B0, `(.L_x_5) ;  /* 0x0000026000007945 */ /* 0x000fe20003800200 */
[----:B0-----:R-:W-:Y:S02]  /*0600*/  ISETP.GE.AND P0, PT, R9, R10, PT ;  /* 0x0000000a0900720c */ /* 0x001fe40003f06270 */
[----:B------:R-:W-:Y:S02]  /*0610*/  LOP3.LUT R8, R11, 0x7, RZ, 0xc0, !PT ;  /* 0x000000070b087812 */ /* 0x000fe400078ec0ff */
[----:B------:R-:W-:Y:S02]  /*0620*/  ISETP.LT.U32.OR P1, PT, R12, 0x8, P0 ;  /* 0x000000080c00780c */ /* 0x000fe40000721470 */
[----:B------:R-:W-:-:S11]  /*0630*/  ISETP.NE.AND P2, PT, R8, RZ, PT ;  /* 0x000000ff0800720c */ /* 0x000fd60003f45270 */
[----:B------:R-:W-:Y:S05]  /*0640*/  @P1 BRA `(.L_x_6) ;  /* 0x0000000000801947 */ /* 0x000fea0003800000 */
        /* <DEDUP_REMOVED lines=32> */
.L_x_6:
[----:B------:R-:W-:Y:S05]  /*0850*/  BSYNC.RECONVERGENT B0 ;  /* 0x0000000000007941 */ /* 0x000fea0003800200 */
.L_x_5:
[----:B------:R-:W-:Y:S05]  /*0860*/  @!P2 EXIT ;  /* 0x000000000000a94d */ /* 0x000fea0003800000 */
[----:B------:R-:W-:Y:S01]  /*0870*/  ISETP.LT.U32.OR P1, PT, R8, 0x4, P0 ;  /* 0x000000040800780c */ /* 0x000fe20000721470 */
[----:B------:R-:W-:Y:S01]  /*0880*/  BSSY.RECONVERGENT B0, `(.L_x_7) ;  /* 0x0000014000007945 */ /* 0x000fe20003800200 */
[----:B------:R-:W-:-:S04]  /*0890*/  LOP3.LUT R11, R11, 0x3, RZ, 0xc0, !PT ;  /* 0x000000030b0b7812 */ /* 0x000fc800078ec0ff */
[----:B------:R-:W-:-:S07]  /*08a0*/  ISETP.NE.AND P2, PT, R11, RZ, PT ;  /* 0x000000ff0b00720c */ /* 0x000fce0003f45270 */
[----:B------:R-:W-:Y:S06]  /*08b0*/  @P1 BRA `(.L_x_8) ;  /* 0x0000000000401947 */ /* 0x000fec0003800000 */
[----:B------:R-:W2:Y:S04]  /*08c0*/  LDG.E R0, desc[UR6][R2.64] ;  /* 0x0000000602007981 */ /* 0x000ea8000c1e1900 */
[----:B0-----:R-:W2:Y:S02]  /*08d0*/  LDG.E R9, desc[UR6][R4.64] ;  /* 0x0000000604097981 */ /* 0x001ea4000c1e1900 */
        /* <DEDUP_REMOVED lines=13> */
[----:B------:R1:W-:Y:S02]  /*09b0*/  STG.E desc[UR6][R6.64], R17 ;  /* 0x0000001106007986 */ /* 0x0003e4000c101906 */
.L_x_8:
[----:B------:R-:W-:Y:S05]  /*09c0*/  BSYNC.RECONVERGENT B0 ;  /* 0x0000000000007941 */ /* 0x000fea0003800200 */
.L_x_7:
[----:B------:R-:W-:Y:S05]  /*09d0*/  @!P2 EXIT ;  /* 0x000000000000a94d */ /* 0x000fea0003800000 */
[----:B------:R-:W-:-:S07]  /*09e0*/  IADD3 R11, PT, PT, -R11, RZ, RZ ;  /* 0x000000ff0b0b7210 */ /* 0x000fce0007ffe1ff */
.L_x_11:
[----:B------:R-:W-:Y:S01]  /*09f0*/  IADD3 R11, PT, PT, R11, 0x1, RZ ;  /* 0x000000010b0b7810 */ /* 0x000fe20007ffe0ff */
[----:B------:R-:W-:Y:S03]  /*0a00*/  BSSY.RECONVERGENT B0, `(.L_x_9) ;  /* 0x0000007000007945 */ /* 0x000fe60003800200 */
[----:B------:R-:W-:Y:S01]  /*0a10*/  ISETP.NE.AND P1, PT, R11, RZ, PT ;  /* 0x000000ff0b00720c */ /* 0x000fe20003f25270 */
[----:B--2---:R-:W-:-:S12]  /*0a20*/  @P0 BRA `(.L_x_10) ;  /* 0x0000000000100947 */ /* 0x004fd80003800000 */
[----:B------:R-:W2:Y:S04]  /*0a30*/  LDG.E R0, desc[UR6][R2.64] ;  /* 0x0000000602007981 */ /* 0x000ea8000c1e1900 */
[----:B01----:R-:W2:Y:S02]  /*0a40*/  LDG.E R9, desc[UR6][R4.64] ;  /* 0x0000000604097981 */ /* 0x003ea4000c1e1900 */
[----:B--2---:R-:W-:-:S05]  /*0a50*/  FADD R9, R0, R9 ;  /* 0x0000000900097221 */ /* 0x004fca0000000000 */
[----:B------:R2:W-:Y:S02]  /*0a60*/  STG.E desc[UR6][R6.64], R9 ;  /* 0x0000000906007986 */ /* 0x0005e4000c101906 */
.L_x_10:
[----:B------:R-:W-:Y:S05]  /*0a70*/  BSYNC.RECONVERGENT B0 ;  /* 0x0000000000007941 */ /* 0x000fea0003800200 */
.L_x_9:
[----:B------:R-:W-:Y:S05]  /*0a80*/  @P1 BRA `(.L_x_11) ;  /* 0xfffffffc00d81947 */ /* 0x000fea000383ffff */
[----:B------:R-:W-:Y:S05]  /*0a90*/  EXIT ;  /* 0x000000000000794d */ /* 0x000fea0003800000 */
.L_x_12:
        /* <DEDUP_REMOVED lines=14> */
.L_x_15:


//--------------------- .text._Z6vecAddPfS_S_i    --------------------------
	.section	.text._Z6vecAddPfS_S_i,"ax",@progbits
	.align	128
        .global         _Z6vecAddPfS_S_i
        .type           _Z6vecAddPfS_S_i,@function
        .size           _Z6vecAddPfS_S_i,(.L_x_16 - _Z6vecAddPfS_S_i)
        .other          _Z6vecAddPfS_S_i,@"STO_CUDA_ENTRY STV_DEFAULT"
_Z6vecAddPfS_S_i:
.text._Z6vecAddPfS_S_i:
        /* <DEDUP_REMOVED lines=20> */
.L_x_13:
        /* <DEDUP_REMOVED lines=12> */
.L_x_16:


//--------------------- .nv.shared.reserved.0     --------------------------
	.section	.nv.shared.reserved.0,"aw",@nobits
	.weak		__nv_reservedSMEM_offset_0_alias
	.size		__nv_reservedSMEM_offset_0_alias, 0, 64
	.other		__nv_reservedSMEM_offset_0_alias,@"STO_CUDA_RESERVED_SHARED STV_DEFAULT"
__nv_reservedSMEM_offset_0_alias:
	.zero		0
	.zero		64


//--------------------- .nv.constant0._Z21vecAddSingleOperationPfS_S_i --------------------------
	.section	.nv.constant0._Z21vecAddSingleOperationPfS_S_i,"a",@progbits
	.sectionflags	@""
	.align	4
.nv.constant0._Z21vecAddSingleOperationPfS_S_i:
	.zero		924


//--------------------- .nv.constant0._Z19vecAddMultipleTimesPfS_S_ii --------------------------
	.section	.nv.constant0._Z19vecAddMultipleTimesPfS_S_ii,"a",@progbits
	.sectionflags	@""
	.align	4
.nv.constant0._Z19vecAddMultipleTimesPfS_S_ii:
	.zero		928


//--------------------- .nv.constant0._Z6vecAddPfS_S_i --------------------------
	.section	.nv.constant0._Z6vecAddPfS_S_i,"a",@progbits
	.sectionflags	@""
	.align	4
.nv.constant0._Z6vecAddPfS_S_i:
	.zero		924


//--------------------- SYMBOLS --------------------------

	.type		.nv.reservedSmem.offset0,@object
	.size		.nv.reservedSmem.offset0,0x4
